//
// Generated by NVIDIA NVVM Compiler
//
// Compiler Build ID: CL-36424714
// Cuda compilation tools, release 13.0, V13.0.88
// Based on NVVM 20.0.0
//

.version 9.0
.target sm_100
.address_size 64

	// .globl	_Z9normalizePfffi

.visible .entry _Z9normalizePfffi(
	.param .u64 .ptr .align 1 _Z9normalizePfffi_param_0,
	.param .f32 _Z9normalizePfffi_param_1,
	.param .f32 _Z9normalizePfffi_param_2,
	.param .u32 _Z9normalizePfffi_param_3
)
{
	.reg .pred 	%p<2>;
	.reg .b32 	%r<6>;
	.reg .b32 	%f<8>;
	.reg .b64 	%rd<5>;

	ld.param.u64 	%rd1, [_Z9normalizePfffi_param_0];
	ld.param.f32 	%f1, [_Z9normalizePfffi_param_1];
	ld.param.f32 	%f2, [_Z9normalizePfffi_param_2];
	ld.param.u32 	%r2, [_Z9normalizePfffi_param_3];
	mov.u32 	%r3, %ctaid.x;
	mov.u32 	%r4, %ntid.x;
	mov.u32 	%r5, %tid.x;
	mad.lo.s32 	%r1, %r3, %r4, %r5;
	setp.ge.s32 	%p1, %r1, %r2;
	@%p1 bra 	$L__BB0_2;
	cvta.to.global.u64 	%rd2, %rd1;
	mul.wide.s32 	%rd3, %r1, 4;
	add.s64 	%rd4, %rd2, %rd3;
	ld.global.f32 	%f3, [%rd4];
	sub.f32 	%f4, %f3, %f1;
	sub.f32 	%f5, %f2, %f1;
	add.f32 	%f6, %f5, 0f322BCC77;
	div.rn.f32 	%f7, %f4, %f6;
	st.global.f32 	[%rd4], %f7;
$L__BB0_2:
	ret;

}


// ===== COMPILED SASS (sm_100) =====

	.target	sm_100

	.elftype	@"ET_EXEC"


//--------------------- .note.nv.tkinfo           --------------------------
	.section	.note.nv.tkinfo,"",@"SHT_NOTE"
	.sectionflags	@"SHF_NOTE_NV_TKINFO"
	.tkinfo
        /*0018*/ 	.word	0x00000002
        /*0030*/ 	.string	""
        /*0030*/ 	.string	"ptxas"
        /*0030*/ 	.string	"Cuda compilation tools, release 13.0, V13.0.88"
        /*0030*/ 	.string	"Build cuda_13.0.r13.0/compiler.36424714_0"
        /*0030*/ 	.string	"-arch sm_100 -m 64 "



//--------------------- .note.nv.cuinfo           --------------------------
	.section	.note.nv.cuinfo,"",@"SHT_NOTE"
	.sectionflags	@"SHF_NOTE_NV_CUINFO"
        /*0018*/ 	.short	0x0002
        /*001a*/ 	.short	0x0064
        /*001c*/ 	.short	0x0082
	.zero		2


//--------------------- .nv.info                  --------------------------
	.section	.nv.info,"",@"SHT_CUDA_INFO"
	.align	4


	//----- nvinfo : EIATTR_REGCOUNT
	.align		4
        /*0000*/ 	.byte	0x04, 0x2f
        /*0002*/ 	.short	(.L_1 - .L_0)
	.align		4
.L_0:
        /*0004*/ 	.word	index@(_Z9normalizePfffi)
        /*0008*/ 	.word	0x00000011


	//----- nvinfo : EIATTR_FRAME_SIZE
	.align		4
.L_1:
        /*000c*/ 	.byte	0x04, 0x11
        /*000e*/ 	.short	(.L_3 - .L_2)
	.align		4
.L_2:
        /*0010*/ 	.word	index@($__internal_0_$__cuda_sm3x_div_rn_noftz_f32_slowpath)
        /*0014*/ 	.word	0x00000000


	//----- nvinfo : EIATTR_FRAME_SIZE
	.align		4
.L_3:
        /*0018*/ 	.byte	0x04, 0x11
        /*001a*/ 	.short	(.L_5 - .L_4)
	.align		4
.L_4:
        /*001c*/ 	.word	index@(_Z9normalizePfffi)
        /*0020*/ 	.word	0x00000000


	//----- nvinfo : EIATTR_MIN_STACK_SIZE
	.align		4
.L_5:
        /*0024*/ 	.byte	0x04, 0x12
        /*0026*/ 	.short	(.L_7 - .L_6)
	.align		4
.L_6:
        /*0028*/ 	.word	index@(_Z9normalizePfffi)
        /*002c*/ 	.word	0x00000000
.L_7:


//--------------------- .nv.compat                --------------------------
	.section	.nv.compat,"",@"SHT_CUDA_COMPAT_INFO"
	.align	4
        /*0000*/ 	.byte	0x02, 0x09, 0x00, 0x00, 0x02, 0x02, 0x01, 0x00, 0x02, 0x05, 0x05, 0x00, 0x03, 0x07, 0x01, 0x01
        /*0010*/ 	.byte	0x02, 0x03, 0x00, 0x00, 0x02, 0x06, 0x01, 0x00, 0x04, 0x0b, 0x08, 0x00, 0x01, 0x00, 0x00, 0x00
        /*0020*/ 	.byte	0x00, 0x00, 0x00, 0x00


//--------------------- .nv.info._Z9normalizePfffi --------------------------
	.section	.nv.info._Z9normalizePfffi,"",@"SHT_CUDA_INFO"
	.sectionflags	@""
	.align	4


	//----- nvinfo : EIATTR_CUDA_API_VERSION
	.align		4
        /*0000*/ 	.byte	0x04, 0x37
        /*0002*/ 	.short	(.L_9 - .L_8)
.L_8:
        /*0004*/ 	.word	0x00000082


	//----- nvinfo : EIATTR_KPARAM_INFO
	.align		4
.L_9:
        /*0008*/ 	.byte	0x04, 0x17
        /*000a*/ 	.short	(.L_11 - .L_10)
.L_10:
        /*000c*/ 	.word	0x00000000
        /*0010*/ 	.short	0x0003
        /*0012*/ 	.short	0x0010
        /*0014*/ 	.byte	0x00, 0xf0, 0x11, 0x00


	//----- nvinfo : EIATTR_KPARAM_INFO
	.align		4
.L_11:
        /*0018*/ 	.byte	0x04, 0x17
        /*001a*/ 	.short	(.L_13 - .L_12)
.L_12:
        /*001c*/ 	.word	0x00000000
        /*0020*/ 	.short	0x0002
        /*0022*/ 	.short	0x000c
        /*0024*/ 	.byte	0x00, 0xf0, 0x11, 0x00


	//----- nvinfo : EIATTR_KPARAM_INFO
	.align		4
.L_13:
        /*0028*/ 	.byte	0x04, 0x17
        /*002a*/ 	.short	(.L_15 - .L_14)
.L_14:
        /*002c*/ 	.word	0x00000000
        /*0030*/ 	.short	0x0001
        /*0032*/ 	.short	0x0008
        /*0034*/ 	.byte	0x00, 0xf0, 0x11, 0x00


	//----- nvinfo : EIATTR_KPARAM_INFO
	.align		4
.L_15:
        /*0038*/ 	.byte	0x04, 0x17
        /*003a*/ 	.short	(.L_17 - .L_16)
.L_16:
        /*003c*/ 	.word	0x00000000
        /*0040*/ 	.short	0x0000
        /*0042*/ 	.short	0x0000
        /*0044*/ 	.byte	0x00, 0xf5, 0x21, 0x00


	//----- nvinfo : EIATTR_SPARSE_MMA_MASK
	.align		4
.L_17:
        /*0048*/ 	.byte	0x03, 0x50
        /*004a*/ 	.short	0x0000


	//----- nvinfo : EIATTR_MAXREG_COUNT
	.align		4
        /*004c*/ 	.byte	0x03, 0x1b
        /*004e*/ 	.short	0x00ff


	//----- nvinfo : EIATTR_MERCURY_ISA_VERSION
	.align		4
        /*0050*/ 	.byte	0x03, 0x5f
        /*0052*/ 	.short	0x0101


	//----- nvinfo : EIATTR_VRC_CTA_INIT_COUNT
	.align		4
        /*0054*/ 	.byte	0x02, 0x4a
	.zero		1
	.zero		1


	//----- nvinfo : EIATTR_EXIT_INSTR_OFFSETS
	.align		4
        /*0058*/ 	.byte	0x04, 0x1c
        /*005a*/ 	.short	(.L_19 - .L_18)


	//   ....[0]....
.L_18:
        /*005c*/ 	.word	0x00000070


	//   ....[1]....
        /*0060*/ 	.word	0x000001e0


	//----- nvinfo : EIATTR_CRS_STACK_SIZE
	.align		4
.L_19:
        /*0064*/ 	.byte	0x04, 0x1e
        /*0066*/ 	.short	(.L_21 - .L_20)
.L_20:
        /*0068*/ 	.word	0x00000000


	//----- nvinfo : EIATTR_CBANK_PARAM_SIZE
	.align		4
.L_21:
        /*006c*/ 	.byte	0x03, 0x19
        /*006e*/ 	.short	0x0014


	//----- nvinfo : EIATTR_PARAM_CBANK
	.align		4
        /*0070*/ 	.byte	0x04, 0x0a
        /*0072*/ 	.short	(.L_23 - .L_22)
	.align		4
.L_22:
        /*0074*/ 	.word	index@(.nv.constant0._Z9normalizePfffi)
        /*0078*/ 	.short	0x0380
        /*007a*/ 	.short	0x0014


	//----- nvinfo : EIATTR_SW_WAR
	.align		4
.L_23:
        /*007c*/ 	.byte	0x04, 0x36
        /*007e*/ 	.short	(.L_25 - .L_24)
.L_24:
        /*0080*/ 	.word	0x00000008
.L_25:


//--------------------- .nv.callgraph             --------------------------
	.section	.nv.callgraph,"",@"SHT_CUDA_CALLGRAPH"
	.align	4
	.sectionentsize	8
	.align		4
        /*0000*/ 	.word	0x00000000
	.align		4
        /*0004*/ 	.word	0xffffffff
	.align		4
        /*0008*/ 	.word	0x00000000
	.align		4
        /*000c*/ 	.word	0xfffffffe
	.align		4
        /*0010*/ 	.word	0x00000000
	.align		4
        /*0014*/ 	.word	0xfffffffd
	.align		4
        /*0018*/ 	.word	0x00000000
	.align		4
        /*001c*/ 	.word	0xfffffffc


//--------------------- .text._Z9normalizePfffi   --------------------------
	.section	.text._Z9normalizePfffi,"ax",@progbits
	.align	128
        .global         _Z9normalizePfffi
        .type           _Z9normalizePfffi,@function
        .size           _Z9normalizePfffi,(.L_x_14 - _Z9normalizePfffi)
        .other          _Z9normalizePfffi,@"STO_CUDA_ENTRY STV_DEFAULT"
_Z9normalizePfffi:
.text._Z9normalizePfffi:
[----:B------:R-:W-:Y:S01]  /*0000*/  LDC R1, c[0x0][0x37c] ;  /* 0x0000df00ff017b82 */ /* 0x000fe20000000800 */
[----:B------:R-:W0:Y:S07]  /*0010*/  S2R R0, SR_TID.X ;  /* 0x0000000000007919 */ /* 0x000e2e0000002100 */
[----:B------:R-:W0:Y:S01]  /*0020*/  S2UR UR4, SR_CTAID.X ;  /* 0x00000000000479c3 */ /* 0x000e220000002500 */
[----:B------:R-:W1:Y:S07]  /*0030*/  LDCU UR5, c[0x0][0x390] ;  /* 0x00007200ff0577ac */ /* 0x000e6e0008000800 */
[----:B------:R-:W0:Y:S02]  /*0040*/  LDC R3, c[0x0][0x360] ;  /* 0x0000d800ff037b82 */ /* 0x000e240000000800 */
[----:B0-----:R-:W-:-:S05]  /*0050*/  IMAD R3, R3, UR4, R0 ;  /* 0x0000000403037c24 */ /* 0x001fca000f8e0200 */
[----:B-1----:R-:W-:-:S13]  /*0060*/  ISETP.GE.AND P0, PT, R3, UR5, PT ;  /* 0x0000000503007c0c */ /* 0x002fda000bf06270 */
[----:B------:R-:W-:Y:S05]  /*0070*/  @P0 EXIT ;  /* 0x000000000000094d */ /* 0x000fea0003800000 */
[----:B------:R-:W0:Y:S01]  /*0080*/  LDC.64 R4, c[0x0][0x380] ;  /* 0x0000e000ff047b82 */ /* 0x000e220000000a00 */
[----:B------:R-:W1:Y:S07]  /*0090*/  LDCU.64 UR4, c[0x0][0x358] ;  /* 0x00006b00ff0477ac */ /* 0x000e6e0008000a00 */
[----:B------:R-:W2:Y:S01]  /*00a0*/  LDC.64 R6, c[0x0][0x388] ;  /* 0x0000e200ff067b82 */ /* 0x000ea20000000a00 */
[----:B0-----:R-:W-:-:S05]  /*00b0*/  IMAD.WIDE R4, R3, 0x4, R4 ;  /* 0x0000000403047825 */ /* 0x001fca00078e0204 */
[----:B-1----:R-:W3:Y:S01]  /*00c0*/  LDG.E R3, desc[UR4][R4.64] ;  /* 0x0000000404037981 */ /* 0x002ee2000c1e1900 */
[----:B------:R-:W-:Y:S01]  /*00d0*/  BSSY.RECONVERGENT B0, `(.L_x_0) ;  /* 0x000000f000007945 */ /* 0x000fe20003800200 */
[----:B--2---:R-:W-:-:S04]  /*00e0*/  FADD R0, -R6, R7 ;  /* 0x0000000706007221 */ /* 0x004fc80000000100 */
[----:B------:R-:W-:-:S04]  /*00f0*/  FADD R7, R0, 9.9999999392252902908e-09 ;  /* 0x322bcc7700077421 */ /* 0x000fc80000000000 */
[----:B------:R-:W0:Y:S02]  /*0100*/  MUFU.RCP R2, R7 ;  /* 0x0000000700027308 */ /* 0x000e240000001000 */
[----:B0-----:R-:W-:-:S04]  /*0110*/  FFMA R9, -R7, R2, 1 ;  /* 0x3f80000007097423 */ /* 0x001fc80000000102 */
[----:B------:R-:W-:Y:S01]  /*0120*/  FFMA R9, R2, R9, R2 ;  /* 0x0000000902097223 */ /* 0x000fe20000000002 */
[----:B---3--:R-:W-:-:S04]  /*0130*/  FADD R0, R3, -R6 ;  /* 0x8000000603007221 */ /* 0x008fc80000000000 */
[----:B------:R-:W0:Y:S01]  /*0140*/  FCHK P0, R0, R7 ;  /* 0x0000000700007302 */ /* 0x000e220000000000 */
[----:B------:R-:W-:-:S04]  /*0150*/  FFMA R2, R0, R9, RZ ;  /* 0x0000000900027223 */ /* 0x000fc800000000ff */
[----:B------:R-:W-:-:S04]  /*0160*/  FFMA R3, -R7, R2, R0 ;  /* 0x0000000207037223 */ /* 0x000fc80000000100 */
[----:B------:R-:W-:Y:S01]  /*0170*/  FFMA R3, R9, R3, R2 ;  /* 0x0000000309037223 */ /* 0x000fe20000000002 */
[----:B0-----:R-:W-:Y:S06]  /*0180*/  @!P0 BRA `(.L_x_1) ;  /* 0x00000000000c8947 */ /* 0x001fec0003800000 */
[----:B------:R-:W-:-:S07]  /*0190*/  MOV R2, 0x1b0 ;  /* 0x000001b000027802 */ /* 0x000fce0000000f00 */
[----:B------:R-:W-:Y:S05]  /*01a0*/  CALL.REL.NOINC `($__internal_0_$__cuda_sm3x_div_rn_noftz_f32_slowpath) ;  /* 0x0000000000107944 */ /* 0x000fea0003c00000 */
[----:B------:R-:W-:-:S07]  /*01b0*/  IMAD.MOV.U32 R3, RZ, RZ, R0 ;  /* 0x000000ffff037224 */ /* 0x000fce00078e0000 */
.L_x_1:
[----:B------:R-:W-:Y:S05]  /*01c0*/  BSYNC.RECONVERGENT B0 ;  /* 0x0000000000007941 */ /* 0x000fea0003800200 */
.L_x_0:
[----:B------:R-:W-:Y:S01]  /*01d0*/  STG.E desc[UR4][R4.64], R3 ;  /* 0x0000000304007986 */ /* 0x000fe2000c101904 */
[----:B------:R-:W-:Y:S05]  /*01e0*/  EXIT ;  /* 0x000000000000794d */ /* 0x000fea0003800000 */
        .weak           $__internal_0_$__cuda_sm3x_div_rn_noftz_f32_slowpath
        .type           $__internal_0_$__cuda_sm3x_div_rn_noftz_f32_slowpath,@function
        .size           $__internal_0_$__cuda_sm3x_div_rn_noftz_f32_slowpath,(.L_x_14 - $__internal_0_$__cuda_sm3x_div_rn_noftz_f32_slowpath)
$__internal_0_$__cuda_sm3x_div_rn_noftz_f32_slowpath:
[----:B------:R-:W-:Y:S01]  /*01f0*/  SHF.R.U32.HI R6, RZ, 0x17, R7 ;  /* 0x00000017ff067819 */ /* 0x000fe20000011607 */
[----:B------:R-:W-:Y:S01]  /*0200*/  BSSY.RECONVERGENT B1, `(.L_x_2) ;  /* 0x0000064000017945 */ /* 0x000fe20003800200 */
[--C-:B------:R-:W-:Y:S01]  /*0210*/  SHF.R.U32.HI R3, RZ, 0x17, R0.reuse ;  /* 0x00000017ff037819 */ /* 0x100fe20000011600 */
[----:B------:R-:W-:Y:S01]  /*0220*/  IMAD.MOV.U32 R9, RZ, RZ, R0 ;  /* 0x000000ffff097224 */ /* 0x000fe200078e0000 */
[----:B------:R-:W-:Y:S02]  /*0230*/  LOP3.LUT R8, R6, 0xff, RZ, 0xc0, !PT ;  /* 0x000000ff06087812 */ /* 0x000fe400078ec0ff */
[----:B------:R-:W-:-:S03]  /*0240*/  LOP3.LUT R6, R3, 0xff, RZ, 0xc0, !PT ;  /* 0x000000ff03067812 */ /* 0x000fc600078ec0ff */
[----:B------:R-:W-:Y:S02]  /*0250*/  VIADD R12, R8, 0xffffffff ;  /* 0xffffffff080c7836 */ /* 0x000fe40000000000 */
[----:B------:R-:W-:-:S03]  /*0260*/  VIADD R11, R6, 0xffffffff ;  /* 0xffffffff060b7836 */ /* 0x000fc60000000000 */
[----:B------:R-:W-:-:S04]  /*0270*/  ISETP.GT.U32.AND P0, PT, R12, 0xfd, PT ;  /* 0x000000fd0c00780c */ /* 0x000fc80003f04070 */
[----:B------:R-:W-:-:S13]  /*0280*/  ISETP.GT.U32.OR P0, PT, R11, 0xfd, P0 ;  /* 0x000000fd0b00780c */ /* 0x000fda0000704470 */
[----:B------:R-:W-:Y:S01]  /*0290*/  @!P0 IMAD.MOV.U32 R10, RZ, RZ, RZ ;  /* 0x000000ffff0a8224 */ /* 0x000fe200078e00ff */
[----:B------:R-:W-:Y:S06]  /*02a0*/  @!P0 BRA `(.L_x_3) ;  /* 0x0000000000608947 */ /* 0x000fec0003800000 */
[----:B------:R-:W-:Y:S01]  /*02b0*/  FSETP.GTU.FTZ.AND P0, PT, |R0|, +INF , PT ;  /* 0x7f8000000000780b */ /* 0x000fe20003f1c200 */
[----:B------:R-:W-:Y:S01]  /*02c0*/  IMAD.MOV.U32 R3, RZ, RZ, R7 ;  /* 0x000000ffff037224 */ /* 0x000fe200078e0007 */
[----:B------:R-:W-:-:S04]  /*02d0*/  FSETP.GTU.FTZ.AND P1, PT, |R7|, +INF , PT ;  /* 0x7f8000000700780b */ /* 0x000fc80003f3c200 */
[----:B------:R-:W-:-:S13]  /*02e0*/  PLOP3.LUT P0, PT, P0, P1, PT, 0xf8, 0x8f ;  /* 0x00000000008f781c */ /* 0x000fda0000703f70 */
[----:B------:R-:W-:Y:S05]  /*02f0*/  @P0 BRA `(.L_x_4) ;  /* 0x00000004004c0947 */ /* 0x000fea0003800000 */
[----:B------:R-:W-:-:S13]  /*0300*/  LOP3.LUT P0, RZ, R7, 0x7fffffff, R9, 0xc8, !PT ;  /* 0x7fffffff07ff7812 */ /* 0x000fda000780c809 */
[----:B------:R-:W-:Y:S05]  /*0310*/  @!P0 BRA `(.L_x_5) ;  /* 0x00000004003c8947 */ /* 0x000fea0003800000 */
[C---:B------:R-:W-:Y:S02]  /*0320*/  FSETP.NEU.FTZ.AND P2, PT, |R0|.reuse, +INF , PT ;  /* 0x7f8000000000780b */ /* 0x040fe40003f5d200 */
[----:B------:R-:W-:Y:S02]  /*0330*/  FSETP.NEU.FTZ.AND P1, PT, |R3|, +INF , PT ;  /* 0x7f8000000300780b */ /* 0x000fe40003f3d200 */
[----:B------:R-:W-:-:S11]  /*0340*/  FSETP.NEU.FTZ.AND P0, PT, |R0|, +INF , PT ;  /* 0x7f8000000000780b */ /* 0x000fd60003f1d200 */
[----:B------:R-:W-:Y:S05]  /*0350*/  @!P1 BRA !P2, `(.L_x_5) ;  /* 0x00000004002c9947 */ /* 0x000fea0005000000 */
[----:B------:R-:W-:-:S04]  /*0360*/  LOP3.LUT P2, RZ, R9, 0x7fffffff, RZ, 0xc0, !PT ;  /* 0x7fffffff09ff7812 */ /* 0x000fc8000784c0ff */
[----:B------:R-:W-:-:S13]  /*0370*/  PLOP3.LUT P1, PT, P1, P2, PT, 0x2f, 0xf2 ;  /* 0x0000000000f2781c */ /* 0x000fda0000f24577 */
[----:B------:R-:W-:Y:S05]  /*0380*/  @P1 BRA `(.L_x_6) ;  /* 0x0000000400181947 */ /* 0x000fea0003800000 */
[----:B------:R-:W-:-:S04]  /*0390*/  LOP3.LUT P1, RZ, R7, 0x7fffffff, RZ, 0xc0, !PT ;  /* 0x7fffffff07ff7812 */ /* 0x000fc8000782c0ff */
[----:B------:R-:W-:-:S13]  /*03a0*/  PLOP3.LUT P0, PT, P0, P1, PT, 0x2f, 0xf2 ;  /* 0x0000000000f2781c */ /* 0x000fda0000702577 */
[----:B------:R-:W-:Y:S05]  /*03b0*/  @P0 BRA `(.L_x_7) ;  /* 0x0000000400000947 */ /* 0x000fea0003800000 */
[----:B------:R-:W-:Y:S02]  /*03c0*/  ISETP.GE.AND P0, PT, R11, RZ, PT ;  /* 0x000000ff0b00720c */ /* 0x000fe40003f06270 */
[----:B------:R-:W-:-:S11]  /*03d0*/  ISETP.GE.AND P1, PT, R12, RZ, PT ;  /* 0x000000ff0c00720c */ /* 0x000fd60003f26270 */
[----:B------:R-:W-:Y:S02]  /*03e0*/  @P0 IMAD.MOV.U32 R10, RZ, RZ, RZ ;  /* 0x000000ffff0a0224 */ /* 0x000fe400078e00ff */
[----:B------:R-:W-:Y:S01]  /*03f0*/  @!P0 FFMA R9, R0, 1.84467440737095516160e+19, RZ ;  /* 0x5f80000000098823 */ /* 0x000fe200000000ff */
[----:B------:R-:W-:Y:S02]  /*0400*/  @!P0 IMAD.MOV.U32 R10, RZ, RZ, -0x40 ;  /* 0xffffffc0ff0a8424 */ /* 0x000fe400078e00ff */
[----:B------:R-:W-:Y:S02]  /*0410*/  @!P1 FFMA R7, R3, 1.84467440737095516160e+19, RZ ;  /* 0x5f80000003079823 */ /* 0x000fe400000000ff */
[----:B------:R-:W-:-:S07]  /*0420*/  @!P1 VIADD R10, R10, 0x40 ;  /* 0x000000400a0a9836 */ /* 0x000fce0000000000 */
.L_x_3:
[----:B------:R-:W-:Y:S01]  /*0430*/  LEA R0, R8, 0xc0800000, 0x17 ;  /* 0xc080000008007811 */ /* 0x000fe200078eb8ff */
[----:B------:R-:W-:Y:S01]  /*0440*/  VIADD R6, R6, 0xffffff81 ;  /* 0xffffff8106067836 */ /* 0x000fe20000000000 */
[----:B------:R-:W-:Y:S03]  /*0450*/  BSSY.RECONVERGENT B2, `(.L_x_8) ;  /* 0x0000035000027945 */ /* 0x000fe60003800200 */
[----:B------:R-:W-:Y:S02]  /*0460*/  IMAD.IADD R7, R7, 0x1, -R0 ;  /* 0x0000000107077824 */ /* 0x000fe400078e0a00 */
[C---:B------:R-:W-:Y:S02]  /*0470*/  IMAD R0, R6.reuse, -0x800000, R9 ;  /* 0xff80000006007824 */ /* 0x040fe400078e0209 */
[----:B------:R0:W1:Y:S01]  /*0480*/  MUFU.RCP R3, R7 ;  /* 0x0000000700037308 */ /* 0x0000620000001000 */
[----:B------:R-:W-:Y:S01]  /*0490*/  FADD.FTZ R11, -R7, -RZ ;  /* 0x800000ff070b7221 */ /* 0x000fe20000010100 */
[----:B0-----:R-:W-:-:S05]  /*04a0*/  IADD3 R7, PT, PT, R6, 0x7f, -R8 ;  /* 0x0000007f06077810 */ /* 0x001fca0007ffe808 */
[----:B------:R-:W-:Y:S02]  /*04b0*/  IMAD.IADD R7, R7, 0x1, R10 ;  /* 0x0000000107077824 */ /* 0x000fe400078e020a */
[----:B-1----:R-:W-:-:S04]  /*04c0*/  FFMA R12, R3, R11, 1 ;  /* 0x3f800000030c7423 */ /* 0x002fc8000000000b */
[----:B------:R-:W-:-:S04]  /*04d0*/  FFMA R14, R3, R12, R3 ;  /* 0x0000000c030e7223 */ /* 0x000fc80000000003 */
[----:B------:R-:W-:-:S04]  /*04e0*/  FFMA R3, R0, R14, RZ ;  /* 0x0000000e00037223 */ /* 0x000fc800000000ff */
[----:B------:R-:W-:-:S04]  /*04f0*/  FFMA R12, R11, R3, R0 ;  /* 0x000000030b0c7223 */ /* 0x000fc80000000000 */
[----:B------:R-:W-:-:S04]  /*0500*/  FFMA R9, R14, R12, R3 ;  /* 0x0000000c0e097223 */ /* 0x000fc80000000003 */
[----:B------:R-:W-:-:S04]  /*0510*/  FFMA R12, R11, R9, R0 ;  /* 0x000000090b0c7223 */ /* 0x000fc80000000000 */
[----:B------:R-:W-:-:S05]  /*0520*/  FFMA R0, R14, R12, R9 ;  /* 0x0000000c0e007223 */ /* 0x000fca0000000009 */
[----:B------:R-:W-:-:S04]  /*0530*/  SHF.R.U32.HI R3, RZ, 0x17, R0 ;  /* 0x00000017ff037819 */ /* 0x000fc80000011600 */
[----:B------:R-:W-:-:S05]  /*0540*/  LOP3.LUT R3, R3, 0xff, RZ, 0xc0, !PT ;  /* 0x000000ff03037812 */ /* 0x000fca00078ec0ff */
[----:B------:R-:W-:-:S04]  /*0550*/  IMAD.IADD R10, R3, 0x1, R7 ;  /* 0x00000001030a7824 */ /* 0x000fc800078e0207 */
[----:B------:R-:W-:-:S05]  /*0560*/  VIADD R3, R10, 0xffffffff ;  /* 0xffffffff0a037836 */ /* 0x000fca0000000000 */
[----:B------:R-:W-:-:S13]  /*0570*/  ISETP.GE.U32.AND P0, PT, R3, 0xfe, PT ;  /* 0x000000fe0300780c */ /* 0x000fda0003f06070 */
[----:B------:R-:W-:Y:S05]  /*0580*/  @!P0 BRA `(.L_x_9) ;  /* 0x0000000000808947 */ /* 0x000fea0003800000 */
[----:B------:R-:W-:-:S13]  /*0590*/  ISETP.GT.AND P0, PT, R10, 0xfe, PT ;  /* 0x000000fe0a00780c */ /* 0x000fda0003f04270 */
[----:B------:R-:W-:Y:S05]  /*05a0*/  @P0 BRA `(.L_x_10) ;  /* 0x00000000006c0947 */ /* 0x000fea0003800000 */
[----:B------:R-:W-:-:S13]  /*05b0*/  ISETP.GE.AND P0, PT, R10, 0x1, PT ;  /* 0x000000010a00780c */ /* 0x000fda0003f06270 */
[----:B------:R-:W-:Y:S05]  /*05c0*/  @P0 BRA `(.L_x_11) ;  /* 0x0000000000740947 */ /* 0x000fea0003800000 */
[----:B------:R-:W-:Y:S02]  /*05d0*/  ISETP.GE.AND P0, PT, R10, -0x18, PT ;  /* 0xffffffe80a00780c */ /* 0x000fe40003f06270 */
[----:B------:R-:W-:-:S11]  /*05e0*/  LOP3.LUT R0, R0, 0x80000000, RZ, 0xc0, !PT ;  /* 0x8000000000007812 */ /* 0x000fd600078ec0ff */
[----:B------:R-:W-:Y:S05]  /*05f0*/  @!P0 BRA `(.L_x_11) ;  /* 0x0000000000688947 */ /* 0x000fea0003800000 */
[-CC-:B------:R-:W-:Y:S01]  /*0600*/  FFMA.RZ R3, R14, R12.reuse, R9.reuse ;  /* 0x0000000c0e037223 */ /* 0x180fe2000000c009 */
[----:B------:R-:W-:Y:S02]  /*0610*/  VIADD R8, R10, 0x20 ;  /* 0x000000200a087836 */ /* 0x000fe40000000000 */
[-CC-:B------:R-:W-:Y:S01]  /*0620*/  FFMA.RM R6, R14, R12.reuse, R9.reuse ;  /* 0x0000000c0e067223 */ /* 0x180fe20000004009 */
[----:B------:R-:W-:Y:S02]  /*0630*/  ISETP.NE.AND P2, PT, R10, RZ, PT ;  /* 0x000000ff0a00720c */ /* 0x000fe40003f45270 */
[----:B------:R-:W-:Y:S01]  /*0640*/  LOP3.LUT R7, R3, 0x7fffff, RZ, 0xc0, !PT ;  /* 0x007fffff03077812 */ /* 0x000fe200078ec0ff */
[----:B------:R-:W-:Y:S01]  /*0650*/  FFMA.RP R3, R14, R12, R9 ;  /* 0x0000000c0e037223 */ /* 0x000fe20000008009 */
[----:B------:R-:W-:Y:S01]  /*0660*/  IMAD.MOV R9, RZ, RZ, -R10 ;  /* 0x000000ffff097224 */ /* 0x000fe200078e0a0a */
[----:B------:R-:W-:Y:S02]  /*0670*/  ISETP.NE.AND P1, PT, R10, RZ, PT ;  /* 0x000000ff0a00720c */ /* 0x000fe40003f25270 */
[----:B------:R-:W-:-:S02]  /*0680*/  LOP3.LUT R7, R7, 0x800000, RZ, 0xfc, !PT ;  /* 0x0080000007077812 */ /* 0x000fc400078efcff */
[----:B------:R-:W-:Y:S02]  /*0690*/  FSETP.NEU.FTZ.AND P0, PT, R3, R6, PT ;  /* 0x000000060300720b */ /* 0x000fe40003f1d000 */
[----:B------:R-:W-:Y:S02]  /*06a0*/  SHF.L.U32 R8, R7, R8, RZ ;  /* 0x0000000807087219 */ /* 0x000fe400000006ff */
[----:B------:R-:W-:Y:S02]  /*06b0*/  SEL R6, R9, RZ, P2 ;  /* 0x000000ff09067207 */ /* 0x000fe40001000000 */
[----:B------:R-:W-:Y:S02]  /*06c0*/  ISETP.NE.AND P1, PT, R8, RZ, P1 ;  /* 0x000000ff0800720c */ /* 0x000fe40000f25270 */
[----:B------:R-:W-:Y:S02]  /*06d0*/  SHF.R.U32.HI R6, RZ, R6, R7 ;  /* 0x00000006ff067219 */ /* 0x000fe40000011607 */
[----:B------:R-:W-:-:S02]  /*06e0*/  PLOP3.LUT P0, PT, P0, P1, PT, 0xf8, 0x8f ;  /* 0x00000000008f781c */ /* 0x000fc40000703f70 */
[----:B------:R-:W-:Y:S02]  /*06f0*/  SHF.R.U32.HI R8, RZ, 0x1, R6 ;  /* 0x00000001ff087819 */ /* 0x000fe40000011606 */
[----:B------:R-:W-:-:S04]  /*0700*/  SEL R3, RZ, 0x1, !P0 ;  /* 0x00000001ff037807 */ /* 0x000fc80004000000 */
[----:B------:R-:W-:-:S04]  /*0710*/  LOP3.LUT R3, R3, 0x1, R8, 0xf8, !PT ;  /* 0x0000000103037812 */ /* 0x000fc800078ef808 */
[----:B------:R-:W-:-:S05]  /*0720*/  LOP3.LUT R3, R3, R6, RZ, 0xc0, !PT ;  /* 0x0000000603037212 */ /* 0x000fca00078ec0ff */
[----:B------:R-:W-:-:S05]  /*0730*/  IMAD.IADD R3, R8, 0x1, R3 ;  /* 0x0000000108037824 */ /* 0x000fca00078e0203 */
[----:B------:R-:W-:Y:S01]  /*0740*/  LOP3.LUT R0, R3, R0, RZ, 0xfc, !PT ;  /* 0x0000000003007212 */ /* 0x000fe200078efcff */
[----:B------:R-:W-:Y:S06]  /*0750*/  BRA `(.L_x_11) ;  /* 0x0000000000107947 */ /* 0x000fec0003800000 */
.L_x_10:
[----:B------:R-:W-:-:S04]  /*0760*/  LOP3.LUT R0, R0, 0x80000000, RZ, 0xc0, !PT ;  /* 0x8000000000007812 */ /* 0x000fc800078ec0ff */
[----:B------:R-:W-:Y:S01]  /*0770*/  LOP3.LUT R0, R0, 0x7f800000, RZ, 0xfc, !PT ;  /* 0x7f80000000007812 */ /* 0x000fe200078efcff */
[----:B------:R-:W-:Y:S06]  /*0780*/  BRA `(.L_x_11) ;  /* 0x0000000000047947 */ /* 0x000fec0003800000 */
.L_x_9:
[----:B------:R-:W-:-:S07]  /*0790*/  IMAD R0, R7, 0x800000, R0 ;  /* 0x0080000007007824 */ /* 0x000fce00078e0200 */
.L_x_11:
[----:B------:R-:W-:Y:S05]  /*07a0*/  BSYNC.RECONVERGENT B2 ;  /* 0x0000000000027941 */ /* 0x000fea0003800200 */
.L_x_8:
[----:B------:R-:W-:Y:S05]  /*07b0*/  BRA `(.L_x_12) ;  /* 0x0000000000207947 */ /* 0x000fea0003800000 */
.L_x_7:
[----:B------:R-:W-:-:S04]  /*07c0*/  LOP3.LUT R0, R7, 0x80000000, R9, 0x48, !PT ;  /* 0x8000000007007812 */ /* 0x000fc800078e4809 */
[----:B------:R-:W-:Y:S01]  /*07d0*/  LOP3.LUT R0, R0, 0x7f800000, RZ, 0xfc, !PT ;  /* 0x7f80000000007812 */ /* 0x000fe200078efcff */
[----:B------:R-:W-:Y:S06]  /*07e0*/  BRA `(.L_x_12) ;  /* 0x0000000000147947 */ /* 0x000fec0003800000 */
.L_x_6:
[----:B------:R-:W-:Y:S01]  /*07f0*/  LOP3.LUT R0, R7, 0x80000000, R9, 0x48, !PT ;  /* 0x8000000007007812 */ /* 0x000fe200078e4809 */
[----:B------:R-:W-:Y:S06]  /*0800*/  BRA `(.L_x_12) ;  /* 0x00000000000c7947 */ /* 0x000fec0003800000 */
.L_x_5:
[----:B------:R-:W0:Y:S01]  /*0810*/  MUFU.RSQ R0, -QNAN ;  /* 0xffc0000000007908 */ /* 0x000e220000001400 */
[----:B------:R-:W-:Y:S05]  /*0820*/  BRA `(.L_x_12) ;  /* 0x0000000000047947 */ /* 0x000fea0003800000 */
.L_x_4:
[----:B------:R-:W-:-:S07]  /*0830*/  FADD.FTZ R0, R0, R3 ;  /* 0x0000000300007221 */ /* 0x000fce0000010000 */
.L_x_12:
[----:B------:R-:W-:Y:S05]  /*0840*/  BSYNC.RECONVERGENT B1 ;  /* 0x0000000000017941 */ /* 0x000fea0003800200 */
.L_x_2:
[----:B------:R-:W-:-:S04]  /*0850*/  IMAD.MOV.U32 R3, RZ, RZ, 0x0 ;  /* 0x00000000ff037424 */ /* 0x000fc800078e00ff */
[----:B0-----:R-:W-:Y:S05]  /*0860*/  RET.REL.NODEC R2 `(_Z9normalizePfffi) ;  /* 0xfffffff402e47950 */ /* 0x001fea0003c3ffff */
.L_x_13:
[----:B------:R-:W-:-:S00]  /*0870*/  BRA `(.L_x_13) ;  /* 0xfffffffc00fc7947 */ /* 0x000fc0000383ffff */
[----:B------:R-:W-:-:S00]  /*0880*/  NOP ;  /* 0x0000000000007918 */ /* 0x000fc00000000000 */
[----:B------:R-:W-:-:S00]  /*0890*/  NOP ;  /* 0x0000000000007918 */ /* 0x000fc00000000000 */
[----:B------:R-:W-:-:S00]  /*08a0*/  NOP ;  /* 0x0000000000007918 */ /* 0x000fc00000000000 */
[----:B------:R-:W-:-:S00]  /*08b0*/  NOP ;  /* 0x0000000000007918 */ /* 0x000fc00000000000 */
[----:B------:R-:W-:-:S00]  /*08c0*/  NOP ;  /* 0x0000000000007918 */ /* 0x000fc00000000000 */
[----:B------:R-:W-:-:S00]  /*08d0*/  NOP ;  /* 0x0000000000007918 */ /* 0x000fc00000000000 */
[----:B------:R-:W-:-:S00]  /*08e0*/  NOP ;  /* 0x0000000000007918 */ /* 0x000fc00000000000 */
[----:B------:R-:W-:-:S00]  /*08f0*/  NOP ;  /* 0x0000000000007918 */ /* 0x000fc00000000000 */
.L_x_14:


//--------------------- .nv.shared.reserved.0     --------------------------
	.section	.nv.shared.reserved.0,"aw",@nobits
	.weak		__nv_reservedSMEM_offset_0_alias
	.size		__nv_reservedSMEM_offset_0_alias, 0, 64
	.other		__nv_reservedSMEM_offset_0_alias,@"STO_CUDA_RESERVED_SHARED STV_DEFAULT"
__nv_reservedSMEM_offset_0_alias:
	.zero		0
	.zero		64


//--------------------- .nv.constant0._Z9normalizePfffi --------------------------
	.section	.nv.constant0._Z9normalizePfffi,"a",@progbits
	.sectionflags	@""
	.align	4
.nv.constant0._Z9normalizePfffi:
	.zero		916


//--------------------- SYMBOLS --------------------------

	.type		.nv.reservedSmem.offset0,@object
	.size		.nv.reservedSmem.offset0,0x4
